	.headerflags	@"EF_CUDA_TEXMODE_UNIFIED EF_CUDA_64BIT_ADDRESS EF_CUDA_ACCELERATORS EF_CUDA_SM90 EF_CUDA_VIRTUAL_SM(EF_CUDA_SM90)"
	.elftype	@"ET_EXEC"


//--------------------- .nv.info                  --------------------------
	.section	.nv.info,"",@"SHT_CUDA_INFO"
	.align	4


	//----- nvinfo : EIATTR_REGCOUNT
	.align		4
        /*0000*/ 	.byte	0x04, 0x2f
        /*0002*/ 	.short	(.L_3 - .L_2)
	.align		4
.L_2:
        /*0004*/ 	.word	index@(triton_poi_fused__native_batch_norm_legit_no_training_convolution_hardtanh_1)
        /*0008*/ 	.word	0x00000020


	//----- nvinfo : EIATTR_MIN_STACK_SIZE
	.align		4
.L_3:
        /*000c*/ 	.byte	0x04, 0x12
        /*000e*/ 	.short	(.L_5 - .L_4)
	.align		4
.L_4:
        /*0010*/ 	.word	index@(triton_poi_fused__native_batch_norm_legit_no_training_convolution_hardtanh_1)
        /*0014*/ 	.word	0x00000000


	//----- nvinfo : EIATTR_FRAME_SIZE
	.align		4
.L_5:
        /*0018*/ 	.byte	0x04, 0x11
        /*001a*/ 	.short	(.L_7 - .L_6)
	.align		4
.L_6:
        /*001c*/ 	.word	index@(triton_poi_fused__native_batch_norm_legit_no_training_convolution_hardtanh_1)
        /*0020*/ 	.word	0x00000000


	//----- nvinfo : EIATTR_MIN_STACK_SIZE
	.align		4
.L_7:
        /*0024*/ 	.byte	0x04, 0x12
        /*0026*/ 	.short	(.L_9 - .L_8)
	.align		4
.L_8:
        /*0028*/ 	.word	index@(triton_poi_fused__native_batch_norm_legit_no_training_convolution_hardtanh_1)
        /*002c*/ 	.word	0x00000000
.L_9:


//--------------------- .nv.info.triton_poi_fused__native_batch_norm_legit_no_training_convolution_hardtanh_1 --------------------------
	.section	.nv.info.triton_poi_fused__native_batch_norm_legit_no_training_convolution_hardtanh_1,"",@"SHT_CUDA_INFO"
	.sectionflags	@""
	.align	4


	//----- nvinfo : EIATTR_CUDA_API_VERSION
	.align		4
        /*0000*/ 	.byte	0x04, 0x37
        /*0002*/ 	.short	(.L_11 - .L_10)
.L_10:
        /*0004*/ 	.word	0x0000007c


	//----- nvinfo : EIATTR_KPARAM_INFO
	.align		4
.L_11:
        /*0008*/ 	.byte	0x04, 0x17
        /*000a*/ 	.short	(.L_13 - .L_12)
.L_12:
        /*000c*/ 	.word	0x00000000
        /*0010*/ 	.short	0x0007
        /*0012*/ 	.short	0x0038
        /*0014*/ 	.byte	0x00, 0xf0, 0x11, 0x00


	//----- nvinfo : EIATTR_KPARAM_INFO
	.align		4
.L_13:
        /*0018*/ 	.byte	0x04, 0x17
        /*001a*/ 	.short	(.L_15 - .L_14)
.L_14:
        /*001c*/ 	.word	0x00000000
        /*0020*/ 	.short	0x0006
        /*0022*/ 	.short	0x0030
        /*0024*/ 	.byte	0x00, 0xf4, 0x21, 0x00


	//----- nvinfo : EIATTR_KPARAM_INFO
	.align		4
.L_15:
        /*0028*/ 	.byte	0x04, 0x17
        /*002a*/ 	.short	(.L_17 - .L_16)
.L_16:
        /*002c*/ 	.word	0x00000000
        /*0030*/ 	.short	0x0005
        /*0032*/ 	.short	0x0028
        /*0034*/ 	.byte	0x00, 0xf4, 0x21, 0x00


	//----- nvinfo : EIATTR_KPARAM_INFO
	.align		4
.L_17:
        /*0038*/ 	.byte	0x04, 0x17
        /*003a*/ 	.short	(.L_19 - .L_18)
.L_18:
        /*003c*/ 	.word	0x00000000
        /*0040*/ 	.short	0x0004
        /*0042*/ 	.short	0x0020
        /*0044*/ 	.byte	0x00, 0xf4, 0x21, 0x00


	//----- nvinfo : EIATTR_KPARAM_INFO
	.align		4
.L_19:
        /*0048*/ 	.byte	0x04, 0x17
        /*004a*/ 	.short	(.L_21 - .L_20)
.L_20:
        /*004c*/ 	.word	0x00000000
        /*0050*/ 	.short	0x0003
        /*0052*/ 	.short	0x0018
        /*0054*/ 	.byte	0x00, 0xf4, 0x21, 0x00


	//----- nvinfo : EIATTR_KPARAM_INFO
	.align		4
.L_21:
        /*0058*/ 	.byte	0x04, 0x17
        /*005a*/ 	.short	(.L_23 - .L_22)
.L_22:
        /*005c*/ 	.word	0x00000000
        /*0060*/ 	.short	0x0002
        /*0062*/ 	.short	0x0010
        /*0064*/ 	.byte	0x00, 0xf4, 0x21, 0x00


	//----- nvinfo : EIATTR_KPARAM_INFO
	.align		4
.L_23:
        /*0068*/ 	.byte	0x04, 0x17
        /*006a*/ 	.short	(.L_25 - .L_24)
.L_24:
        /*006c*/ 	.word	0x00000000
        /*0070*/ 	.short	0x0001
        /*0072*/ 	.short	0x0008
        /*0074*/ 	.byte	0x00, 0xf4, 0x21, 0x00


	//----- nvinfo : EIATTR_KPARAM_INFO
	.align		4
.L_25:
        /*0078*/ 	.byte	0x04, 0x17
        /*007a*/ 	.short	(.L_27 - .L_26)
.L_26:
        /*007c*/ 	.word	0x00000000
        /*0080*/ 	.short	0x0000
        /*0082*/ 	.short	0x0000
        /*0084*/ 	.byte	0x00, 0xf4, 0x21, 0x00


	//----- nvinfo : EIATTR_SPARSE_MMA_MASK
	.align		4
.L_27:
        /*0088*/ 	.byte	0x03, 0x50
        /*008a*/ 	.short	0x0000


	//----- nvinfo : EIATTR_MAXREG_COUNT
	.align		4
        /*008c*/ 	.byte	0x03, 0x1b
        /*008e*/ 	.short	0x00ff


	//----- nvinfo : EIATTR_EXIT_INSTR_OFFSETS
	.align		4
        /*0090*/ 	.byte	0x04, 0x1c
        /*0092*/ 	.short	(.L_29 - .L_28)


	//   ....[0]....
.L_28:
        /*0094*/ 	.word	0x00000930


	//----- nvinfo : EIATTR_REQNTID
	.align		4
.L_29:
        /*0098*/ 	.byte	0x04, 0x10
        /*009a*/ 	.short	(.L_31 - .L_30)
.L_30:
        /*009c*/ 	.word	0x00000080
        /*00a0*/ 	.word	0x00000001
        /*00a4*/ 	.word	0x00000001


	//----- nvinfo : EIATTR_CBANK_PARAM_SIZE
	.align		4
.L_31:
        /*00a8*/ 	.byte	0x03, 0x19
        /*00aa*/ 	.short	0x003c


	//----- nvinfo : EIATTR_PARAM_CBANK
	.align		4
        /*00ac*/ 	.byte	0x04, 0x0a
        /*00ae*/ 	.short	(.L_33 - .L_32)
	.align		4
.L_32:
        /*00b0*/ 	.word	index@(.nv.constant0.triton_poi_fused__native_batch_norm_legit_no_training_convolution_hardtanh_1)
        /*00b4*/ 	.short	0x0210
        /*00b6*/ 	.short	0x003c


	//----- nvinfo : EIATTR_SW_WAR
	.align		4
.L_33:
        /*00b8*/ 	.byte	0x04, 0x36
        /*00ba*/ 	.short	(.L_35 - .L_34)
.L_34:
        /*00bc*/ 	.word	0x00000008
.L_35:


//--------------------- .nv.callgraph             --------------------------
	.section	.nv.callgraph,"",@"SHT_CUDA_CALLGRAPH"
	.align	4
	.sectionentsize	8
	.align		4
        /*0000*/ 	.word	0x00000000
	.align		4
        /*0004*/ 	.word	0xffffffff
	.align		4
        /*0008*/ 	.word	0x00000000
	.align		4
        /*000c*/ 	.word	0xfffffffe
	.align		4
        /*0010*/ 	.word	0x00000000
	.align		4
        /*0014*/ 	.word	0xfffffffd
	.align		4
        /*0018*/ 	.word	0x00000000
	.align		4
        /*001c*/ 	.word	0xfffffffc


//--------------------- .nv.constant4             --------------------------
	.section	.nv.constant4,"a",@progbits
	.align	8
	.align		8
.nv.constant4:
        /*0000*/ 	.dword	_$_str
	.align		8
        /*0008*/ 	.dword	_$_str_$_2


//--------------------- .text.triton_poi_fused__native_batch_norm_legit_no_training_convolution_hardtanh_1 --------------------------
	.section	.text.triton_poi_fused__native_batch_norm_legit_no_training_convolution_hardtanh_1,"ax",@progbits
	.align	128
        .global         triton_poi_fused__native_batch_norm_legit_no_training_convolution_hardtanh_1
        .type           triton_poi_fused__native_batch_norm_legit_no_training_convolution_hardtanh_1,@function
        .size           triton_poi_fused__native_batch_norm_legit_no_training_convolution_hardtanh_1,(.L_x_1 - triton_poi_fused__native_batch_norm_legit_no_training_convolution_hardtanh_1)
        .other          triton_poi_fused__native_batch_norm_legit_no_training_convolution_hardtanh_1,@"STO_CUDA_ENTRY STV_DEFAULT"
triton_poi_fused__native_batch_norm_legit_no_training_convolution_hardtanh_1:
.text.triton_poi_fused__native_batch_norm_legit_no_training_convolution_hardtanh_1:
[----:B------:R-:W-:Y:S01]  /*0000*/  LDC R1, c[0x0][0x28] ;  /* 0x00000a00ff017b82 */ /* 0x000fe20000000800 */
[----:B------:R-:W1:Y:S07]  /*0010*/  S2R R0, SR_TID.X ;  /* 0x0000000000007919 */ /* 0x000e6e0000002100 */
[----:B------:R-:W2:Y:S01]  /*0020*/  LDC.64 R6, c[0x0][0x228] ;  /* 0x00008a00ff067b82 */ /* 0x000ea20000000a00 */
[----:B------:R-:W-:Y:S01]  /*0030*/  ULDC.64 UR4, c[0x0][0x208] ;  /* 0x0000820000047ab9 */ /* 0x000fe20000000a00 */
[----:B------:R-:W3:Y:S06]  /*0040*/  S2R R5, SR_CTAID.X ;  /* 0x0000000000057919 */ /* 0x000eec0000002500 */
[----:B------:R-:W4:Y:S08]  /*0050*/  LDC.64 R28, c[0x0][0x218] ;  /* 0x00008600ff1c7b82 */ /* 0x000f300000000a00 */
[----:B------:R-:W5:Y:S08]  /*0060*/  LDC.64 R26, c[0x0][0x220] ;  /* 0x00008800ff1a7b82 */ /* 0x000f700000000a00 */
[----:B------:R-:W4:Y:S01]  /*0070*/  LDC.64 R22, c[0x0][0x230] ;  /* 0x00008c00ff167b82 */ /* 0x000f220000000a00 */
[----:B-1----:R-:W-:-:S07]  /*0080*/  IMAD.SHL.U32 R0, R0, 0x4, RZ ;  /* 0x0000000400007824 */ /* 0x002fce00078e00ff */
[----:B------:R-:W1:Y:S01]  /*0090*/  LDC.64 R20, c[0x0][0x238] ;  /* 0x00008e00ff147b82 */ /* 0x000e620000000a00 */
[----:B---3--:R-:W-:Y:S02]  /*00a0*/  SHF.R.S32.HI R3, RZ, 0x15, R5 ;  /* 0x00000015ff037819 */ /* 0x008fe40000011405 */
[----:B------:R-:W-:Y:S02]  /*00b0*/  LOP3.LUT R0, R0, 0x1fc, RZ, 0xc0, !PT ;  /* 0x000001fc00007812 */ /* 0x000fe400078ec0ff */
[----:B------:R-:W-:-:S03]  /*00c0*/  SGXT R3, R3, 0x1 ;  /* 0x000000010303781a */ /* 0x000fc60000000200 */
[----:B------:R-:W-:-:S05]  /*00d0*/  IMAD R2, R5, 0x400, R0 ;  /* 0x0000040005027824 */ /* 0x000fca00078e0200 */
[----:B------:R-:W-:-:S04]  /*00e0*/  LEA.HI R3, R3, R2, RZ, 0xc ;  /* 0x0000000203037211 */ /* 0x000fc800078f60ff */
[----:B------:R-:W-:Y:S02]  /*00f0*/  SHF.R.S32.HI R9, RZ, 0xc, R3 ;  /* 0x0000000cff097819 */ /* 0x000fe40000011403 */
[----:B------:R-:W-:Y:S02]  /*0100*/  IADD3 R3, R3, 0x200, RZ ;  /* 0x0000020003037810 */ /* 0x000fe40007ffe0ff */
[----:B------:R-:W-:Y:S02]  /*0110*/  LEA.HI R0, R9, R9, RZ, 0x7 ;  /* 0x0000000909007211 */ /* 0x000fe400078f38ff */
[----:B------:R-:W-:Y:S02]  /*0120*/  SHF.R.S32.HI R3, RZ, 0xc, R3 ;  /* 0x0000000cff037819 */ /* 0x000fe40000011403 */
[----:B------:R-:W-:Y:S02]  /*0130*/  LOP3.LUT R0, R0, 0xffffff80, RZ, 0xc0, !PT ;  /* 0xffffff8000007812 */ /* 0x000fe400078ec0ff */
[----:B------:R-:W-:-:S03]  /*0140*/  LEA.HI R4, R3, R3, RZ, 0x7 ;  /* 0x0000000303047211 */ /* 0x000fc600078f38ff */
[----:B------:R-:W-:Y:S01]  /*0150*/  IMAD.IADD R9, R9, 0x1, -R0 ;  /* 0x0000000109097824 */ /* 0x000fe200078e0a00 */
[----:B------:R-:W-:-:S03]  /*0160*/  LOP3.LUT R4, R4, 0xffffff80, RZ, 0xc0, !PT ;  /* 0xffffff8004047812 */ /* 0x000fc600078ec0ff */
[----:B--2---:R-:W-:Y:S01]  /*0170*/  IMAD.WIDE R12, R9, 0x4, R6 ;  /* 0x00000004090c7825 */ /* 0x004fe200078e0206 */
[----:B------:R-:W-:-:S04]  /*0180*/  IADD3 R5, R3, -R4, RZ ;  /* 0x8000000403057210 */ /* 0x000fc80007ffe0ff */
[----:B------:R-:W2:Y:S01]  /*0190*/  LDG.E.EL R19, desc[UR4][R12.64] ;  /* 0x000000040c137981 */ /* 0x000ea2000c2e1900 */
[----:B------:R-:W-:Y:S02]  /*01a0*/  IMAD.WIDE R24, R5, 0x4, R6 ;  /* 0x0000000405187825 */ /* 0x000fe400078e0206 */
[----:B------:R-:W3:Y:S04]  /*01b0*/  LDC.64 R6, c[0x0][0x210] ;  /* 0x00008400ff067b82 */ /* 0x000ee80000000a00 */
[----:B------:R-:W2:Y:S01]  /*01c0*/  LDG.E.EL R24, desc[UR4][R24.64] ;  /* 0x0000000418187981 */ /* 0x000ea2000c2e1900 */
[----:B----4-:R-:W-:-:S05]  /*01d0*/  IMAD.WIDE R10, R9, 0x4, R28 ;  /* 0x00000004090a7825 */ /* 0x010fca00078e021c */
[----:B------:R5:W4:Y:S01]  /*01e0*/  LDG.E.EL R18, desc[UR4][R10.64] ;  /* 0x000000040a127981 */ /* 0x000b22000c2e1900 */
[----:B0-----:R-:W-:-:S04]  /*01f0*/  IMAD.WIDE R16, R9, 0x4, R22 ;  /* 0x0000000409107825 */ /* 0x001fc800078e0216 */
[----:B------:R-:W-:Y:S02]  /*0200*/  IMAD.WIDE R28, R5, 0x4, R28 ;  /* 0x00000004051c7825 */ /* 0x000fe400078e021c */
[----:B------:R-:W4:Y:S02]  /*0210*/  LDG.E.EL R16, desc[UR4][R16.64] ;  /* 0x0000000410107981 */ /* 0x000f24000c2e1900 */
[C---:B-----5:R-:W-:Y:S02]  /*0220*/  IMAD.WIDE R10, R9.reuse, 0x4, R26 ;  /* 0x00000004090a7825 */ /* 0x060fe400078e021a */
[----:B------:R0:W5:Y:S02]  /*0230*/  LDG.E.EL R3, desc[UR4][R28.64] ;  /* 0x000000041c037981 */ /* 0x000164000c2e1900 */
[----:B---3--:R-:W-:Y:S02]  /*0240*/  IMAD.WIDE R6, R2, 0x4, R6 ;  /* 0x0000000402067825 */ /* 0x008fe400078e0206 */
[----:B------:R-:W3:Y:S04]  /*0250*/  LDG.E.EL R4, desc[UR4][R10.64] ;  /* 0x000000040a047981 */ /* 0x000ee8000c2e1900 */
[----:B------:R-:W4:Y:S01]  /*0260*/  LDG.E.128 R12, desc[UR4][R6.64] ;  /* 0x00000004060c7981 */ /* 0x000f22000c1e1d00 */
[----:B-1----:R-:W-:-:S04]  /*0270*/  IMAD.WIDE R8, R9, 0x4, R20 ;  /* 0x0000000409087825 */ /* 0x002fc800078e0214 */
[C---:B------:R-:W-:Y:S01]  /*0280*/  IMAD.WIDE R26, R5.reuse, 0x4, R26 ;  /* 0x00000004051a7825 */ /* 0x040fe200078e021a */
[----:B------:R-:W3:Y:S04]  /*0290*/  LDG.E.EL R17, desc[UR4][R8.64] ;  /* 0x0000000408117981 */ /* 0x000ee8000c2e1900 */
[----:B------:R-:W5:Y:S04]  /*02a0*/  LDG.E.EL R0, desc[UR4][R26.64] ;  /* 0x000000041a007981 */ /* 0x000f68000c2e1900 */
[----:B------:R-:W5:Y:S01]  /*02b0*/  LDG.E.128 R8, desc[UR4][R6.64+0x800] ;  /* 0x0008000406087981 */ /* 0x000f62000c1e1d00 */
[----:B------:R-:W-:-:S04]  /*02c0*/  IMAD.WIDE R20, R5, 0x4, R20 ;  /* 0x0000000405147825 */ /* 0x000fc800078e0214 */
[----:B------:R-:W-:Y:S02]  /*02d0*/  IMAD.WIDE R22, R5, 0x4, R22 ;  /* 0x0000000405167825 */ /* 0x000fe400078e0216 */
[----:B------:R1:W5:Y:S04]  /*02e0*/  LDG.E.EL R20, desc[UR4][R20.64] ;  /* 0x0000000414147981 */ /* 0x000368000c2e1900 */
[----:B------:R0:W5:Y:S01]  /*02f0*/  LDG.E.EL R5, desc[UR4][R22.64] ;  /* 0x0000000416057981 */ /* 0x000162000c2e1900 */
[----:B--2---:R-:W-:-:S04]  /*0300*/  FADD R19, R19, 9.9999997473787516356e-06 ;  /* 0x3727c5ac13137421 */ /* 0x004fc80000000000 */
[----:B------:R-:W2:Y:S01]  /*0310*/  MUFU.SQRT R25, R19 ;  /* 0x0000001300197308 */ /* 0x000ea20000002000 */
[----:B------:R-:W-:-:S07]  /*0320*/  FADD R24, R24, 9.9999997473787516356e-06 ;  /* 0x3727c5ac18187421 */ /* 0x000fce0000000000 */
[----:B0-----:R-:W0:Y:S01]  /*0330*/  MUFU.SQRT R28, R24 ;  /* 0x00000018001c7308 */ /* 0x001e220000002000 */
[C---:B--2---:R-:W-:Y:S02]  /*0340*/  FSETP.GT.AND P0, PT, R25.reuse, 8.50705917302346158658e+37, PT ;  /* 0x7e8000001900780b */ /* 0x044fe40003f04000 */
[----:B------:R-:W-:Y:S02]  /*0350*/  FSETP.GEU.AND P2, PT, R25, 1.175494350822287508e-38, PT ;  /* 0x008000001900780b */ /* 0x000fe40003f4e000 */
[C---:B0-----:R-:W-:Y:S02]  /*0360*/  FSETP.GT.AND P1, PT, R28.reuse, 8.50705917302346158658e+37, PT ;  /* 0x7e8000001c00780b */ /* 0x041fe40003f24000 */
[----:B------:R-:W-:-:S07]  /*0370*/  FSETP.GEU.AND P3, PT, R28, 1.175494350822287508e-38, PT ;  /* 0x008000001c00780b */ /* 0x000fce0003f6e000 */
[----:B------:R-:W-:-:S04]  /*0380*/  @P0 FMUL R25, R25, 0.25 ;  /* 0x3e80000019190820 */ /* 0x000fc80000400000 */
[----:B------:R-:W-:Y:S01]  /*0390*/  @!P2 FMUL R25, R25, 16777216 ;  /* 0x4b8000001919a820 */ /* 0x000fe20000400000 */
[----:B------:R-:W-:-:S03]  /*03a0*/  @P1 FMUL R28, R28, 0.25 ;  /* 0x3e8000001c1c1820 */ /* 0x000fc60000400000 */
[----:B-1----:R-:W0:Y:S01]  /*03b0*/  MUFU.RCP R21, R25 ;  /* 0x0000001900157308 */ /* 0x002e220000001000 */
[----:B------:R-:W-:Y:S01]  /*03c0*/  @!P3 FMUL R28, R28, 16777216 ;  /* 0x4b8000001c1cb820 */ /* 0x000fe20000400000 */
[----:B------:R-:W-:-:S06]  /*03d0*/  IMAD.MOV.U32 R24, RZ, RZ, 0x3e800000 ;  /* 0x3e800000ff187424 */ /* 0x000fcc00078e00ff */
[----:B------:R-:W1:Y:S01]  /*03e0*/  MUFU.RCP R19, R28 ;  /* 0x0000001c00137308 */ /* 0x000e620000001000 */
[C---:B------:R-:W-:Y:S02]  /*03f0*/  FSEL R22, R24.reuse, 1, P0 ;  /* 0x3f80000018167808 */ /* 0x040fe40000000000 */
[----:B------:R-:W-:Y:S01]  /*0400*/  FSEL R24, R24, 1, P1 ;  /* 0x3f80000018187808 */ /* 0x000fe20000800000 */
[--C-:B----4-:R-:W-:Y:S02]  /*0410*/  FADD R12, R12, R18.reuse ;  /* 0x000000120c0c7221 */ /* 0x110fe40000000000 */
[----:B------:R-:W-:Y:S01]  /*0420*/  @!P2 FMUL R22, R22, 16777216 ;  /* 0x4b8000001616a820 */ /* 0x000fe20000400000 */
[--C-:B------:R-:W-:Y:S01]  /*0430*/  FADD R13, R13, R18.reuse ;  /* 0x000000120d0d7221 */ /* 0x100fe20000000000 */
[----:B------:R-:W-:Y:S01]  /*0440*/  @!P3 FMUL R24, R24, 16777216 ;  /* 0x4b8000001818b820 */ /* 0x000fe20000400000 */
[--C-:B------:R-:W-:Y:S01]  /*0450*/  FADD R14, R14, R18.reuse ;  /* 0x000000120e0e7221 */ /* 0x100fe20000000000 */
[----:B------:R-:W-:Y:S01]  /*0460*/  FADD R15, R15, R18 ;  /* 0x000000120f0f7221 */ /* 0x000fe20000000000 */
[----:B0-----:R-:W-:Y:S01]  /*0470*/  FMUL R21, R21, R22 ;  /* 0x0000001615157220 */ /* 0x001fe20000400000 */
[C---:B---3--:R-:W-:Y:S01]  /*0480*/  FADD R18, -R4.reuse, R12 ;  /* 0x0000000c04127221 */ /* 0x048fe20000000100 */
[C---:B------:R-:W-:Y:S01]  /*0490*/  FADD R22, -R4.reuse, R13 ;  /* 0x0000000d04167221 */ /* 0x040fe20000000100 */
[----:B-1----:R-:W-:Y:S01]  /*04a0*/  FMUL R19, R19, R24 ;  /* 0x0000001813137220 */ /* 0x002fe20000400000 */
[C---:B------:R-:W-:Y:S01]  /*04b0*/  FADD R24, -R4.reuse, R14 ;  /* 0x0000000e04187221 */ /* 0x040fe20000000100 */
[----:B------:R-:W-:Y:S01]  /*04c0*/  FADD R4, -R4, R15 ;  /* 0x0000000f04047221 */ /* 0x000fe20000000100 */
[----:B------:R-:W-:Y:S01]  /*04d0*/  FMUL R26, R21, R18 ;  /* 0x00000012151a7220 */ /* 0x000fe20000400000 */
[----:B-----5:R-:W-:-:S02]  /*04e0*/  FADD R11, R11, R3 ;  /* 0x000000030b0b7221 */ /* 0x020fc40000000000 */
[C---:B------:R-:W-:Y:S01]  /*04f0*/  FMUL R18, R21.reuse, R4 ;  /* 0x0000000415127220 */ /* 0x040fe20000400000 */
[----:B------:R-:W-:Y:S01]  /*0500*/  FFMA R4, R16, R26, R17 ;  /* 0x0000001a10047223 */ /* 0x000fe20000000011 */
[C---:B------:R-:W-:Y:S01]  /*0510*/  FMUL R23, R21.reuse, R22 ;  /* 0x0000001615177220 */ /* 0x040fe20000400000 */
[----:B------:R-:W-:Y:S01]  /*0520*/  FADD R26, -R0, R11 ;  /* 0x0000000b001a7221 */ /* 0x000fe20000000100 */
[----:B------:R-:W-:Y:S01]  /*0530*/  FMUL R22, R21, R24 ;  /* 0x0000001815167220 */ /* 0x000fe20000400000 */
[--C-:B------:R-:W-:Y:S01]  /*0540*/  FADD R9, R9, R3.reuse ;  /* 0x0000000309097221 */ /* 0x100fe20000000000 */
[--C-:B------:R-:W-:Y:S01]  /*0550*/  FADD R8, R8, R3.reuse ;  /* 0x0000000308087221 */ /* 0x100fe20000000000 */
[----:B------:R-:W-:Y:S01]  /*0560*/  FADD R10, R10, R3 ;  /* 0x000000030a0a7221 */ /* 0x000fe20000000000 */
[----:B------:R-:W-:Y:S01]  /*0570*/  FMUL R26, R19, R26 ;  /* 0x0000001a131a7220 */ /* 0x000fe20000400000 */
[C-C-:B------:R-:W-:Y:S01]  /*0580*/  FFMA R21, R16.reuse, R23, R17.reuse ;  /* 0x0000001710157223 */ /* 0x140fe20000000011 */
[C-C-:B------:R-:W-:Y:S01]  /*0590*/  FFMA R22, R16.reuse, R22, R17.reuse ;  /* 0x0000001610167223 */ /* 0x140fe20000000011 */
[----:B------:R-:W-:Y:S01]  /*05a0*/  FFMA R16, R16, R18, R17 ;  /* 0x0000001210107223 */ /* 0x000fe20000000011 */
[C---:B------:R-:W-:Y:S01]  /*05b0*/  FADD R24, -R0.reuse, R9 ;  /* 0x0000000900187221 */ /* 0x040fe20000000100 */
[C---:B------:R-:W-:Y:S01]  /*05c0*/  FADD R18, -R0.reuse, R8 ;  /* 0x0000000800127221 */ /* 0x040fe20000000100 */
[----:B------:R-:W-:Y:S01]  /*05d0*/  FADD R0, -R0, R10 ;  /* 0x0000000a00007221 */ /* 0x000fe20000000100 */
[----:B------:R-:W-:Y:S01]  /*05e0*/  FFMA R26, R5, R26, R20 ;  /* 0x0000001a051a7223 */ /* 0x000fe20000000014 */
[C---:B------:R-:W-:Y:S01]  /*05f0*/  FMUL R17, R19.reuse, R24 ;  /* 0x0000001813117220 */ /* 0x040fe20000400000 */
[C---:B------:R-:W-:Y:S01]  /*0600*/  FMUL R3, R19.reuse, R18 ;  /* 0x0000001213037220 */ /* 0x040fe20000400000 */
[----:B------:R-:W-:Y:S01]  /*0610*/  FMUL R19, R19, R0 ;  /* 0x0000000013137220 */ /* 0x000fe20000400000 */
[----:B------:R-:W-:-:S02]  /*0620*/  FSETP.GTU.AND P0, PT, R16, RZ, PT ;  /* 0x000000ff1000720b */ /* 0x000fc40003f0c000 */
[C---:B------:R-:W-:Y:S01]  /*0630*/  FSETP.GTU.AND P2, PT, R26.reuse, RZ, PT ;  /* 0x000000ff1a00720b */ /* 0x040fe20003f4c000 */
[C-C-:B------:R-:W-:Y:S01]  /*0640*/  FFMA R17, R5.reuse, R17, R20.reuse ;  /* 0x0000001105117223 */ /* 0x140fe20000000014 */
[C-C-:B------:R-:W-:Y:S01]  /*0650*/  FFMA R0, R5.reuse, R3, R20.reuse ;  /* 0x0000000305007223 */ /* 0x140fe20000000014 */
[----:B------:R-:W-:Y:S01]  /*0660*/  FFMA R5, R5, R19, R20 ;  /* 0x0000001305057223 */ /* 0x000fe20000000014 */
[----:B------:R-:W-:Y:S01]  /*0670*/  FSEL R19, R26, RZ, P2 ;  /* 0x000000ff1a137208 */ /* 0x000fe20001000000 */
[----:B------:R-:W0:Y:S01]  /*0680*/  LDC.64 R24, c[0x0][0x240] ;  /* 0x00009000ff187b82 */ /* 0x000e220000000a00 */
[----:B------:R-:W-:Y:S02]  /*0690*/  FSETP.GTU.AND P1, PT, R22, RZ, PT ;  /* 0x000000ff1600720b */ /* 0x000fe40003f2c000 */
[----:B------:R-:W-:Y:S02]  /*06a0*/  FSETP.GEU.AND P5, PT, R19, 6, PT ;  /* 0x40c000001300780b */ /* 0x000fe40003fae000 */
[----:B------:R-:W-:-:S02]  /*06b0*/  FSEL R23, R16, RZ, P0 ;  /* 0x000000ff10177208 */ /* 0x000fc40000000000 */
[----:B------:R-:W-:Y:S02]  /*06c0*/  FSETP.GTU.AND P6, PT, R21, RZ, PT ;  /* 0x000000ff1500720b */ /* 0x000fe40003fcc000 */
[----:B------:R-:W-:Y:S02]  /*06d0*/  FSETP.GTU.AND P2, PT, R4, RZ, PT ;  /* 0x000000ff0400720b */ /* 0x000fe40003f4c000 */
[----:B------:R-:W-:Y:S02]  /*06e0*/  FSEL R22, R22, RZ, P1 ;  /* 0x000000ff16167208 */ /* 0x000fe40000800000 */
[----:B------:R-:W-:Y:S02]  /*06f0*/  FSETP.GEU.AND P1, PT, R23, 6, PT ;  /* 0x40c000001700780b */ /* 0x000fe40003f2e000 */
[----:B------:R-:W-:Y:S02]  /*0700*/  FSEL R21, R21, RZ, P6 ;  /* 0x000000ff15157208 */ /* 0x000fe40003000000 */
[----:B------:R-:W-:-:S02]  /*0710*/  FSEL R20, R4, RZ, P2 ;  /* 0x000000ff04147208 */ /* 0x000fc40001000000 */
[----:B------:R-:W-:Y:S02]  /*0720*/  FSETP.GTU.AND P4, PT, R5, RZ, PT ;  /* 0x000000ff0500720b */ /* 0x000fe40003f8c000 */
[----:B------:R-:W-:Y:S02]  /*0730*/  FSETP.GTU.AND P3, PT, R17, RZ, PT ;  /* 0x000000ff1100720b */ /* 0x000fe40003f6c000 */
[----:B------:R-:W-:Y:S02]  /*0740*/  FSETP.GEU.AND P2, PT, R22, 6, PT ;  /* 0x40c000001600780b */ /* 0x000fe40003f4e000 */
[----:B------:R-:W-:Y:S02]  /*0750*/  FSETP.NAN.AND P6, PT, R19, R19, PT ;  /* 0x000000131300720b */ /* 0x000fe40003fc8000 */
[----:B------:R-:W-:Y:S02]  /*0760*/  FSETP.GTU.AND P0, PT, R0, RZ, PT ;  /* 0x000000ff0000720b */ /* 0x000fe40003f0c000 */
[----:B------:R-:W-:-:S02]  /*0770*/  FSEL R18, R5, RZ, P4 ;  /* 0x000000ff05127208 */ /* 0x000fc40002000000 */
[----:B------:R-:W-:Y:S02]  /*0780*/  FSEL R17, R17, RZ, P3 ;  /* 0x000000ff11117208 */ /* 0x000fe40001800000 */
[----:B------:R-:W-:Y:S02]  /*0790*/  @P5 SEL R19, R19, 0x40c00000, P6 ;  /* 0x40c0000013135807 */ /* 0x000fe40003000000 */
[----:B------:R-:W-:Y:S02]  /*07a0*/  FSETP.NAN.AND P3, PT, R23, R23, PT ;  /* 0x000000171700720b */ /* 0x000fe40003f68000 */
[----:B------:R-:W-:Y:S02]  /*07b0*/  FSETP.GEU.AND P4, PT, R21, 6, PT ;  /* 0x40c000001500780b */ /* 0x000fe40003f8e000 */
[----:B------:R-:W-:Y:S02]  /*07c0*/  FSETP.GEU.AND P5, PT, R20, 6, PT ;  /* 0x40c000001400780b */ /* 0x000fe40003fae000 */
[----:B------:R-:W-:-:S02]  /*07d0*/  FSEL R16, R0, RZ, P0 ;  /* 0x000000ff00107208 */ /* 0x000fc40000000000 */
[----:B------:R-:W-:Y:S02]  /*07e0*/  FSETP.NAN.AND P6, PT, R22, R22, PT ;  /* 0x000000161600720b */ /* 0x000fe40003fc8000 */
[----:B------:R-:W-:Y:S02]  /*07f0*/  @P1 SEL R23, R23, 0x40c00000, P3 ;  /* 0x40c0000017171807 */ /* 0x000fe40001800000 */
[----:B------:R-:W-:Y:S02]  /*0800*/  FSETP.GEU.AND P0, PT, R18, 6, PT ;  /* 0x40c000001200780b */ /* 0x000fe40003f0e000 */
[----:B------:R-:W-:Y:S02]  /*0810*/  FSETP.GEU.AND P3, PT, R17, 6, PT ;  /* 0x40c000001100780b */ /* 0x000fe40003f6e000 */
[----:B------:R-:W-:Y:S02]  /*0820*/  FSETP.GEU.AND P1, PT, R16, 6, PT ;  /* 0x40c000001000780b */ /* 0x000fe40003f2e000 */
[----:B------:R-:W-:-:S02]  /*0830*/  @P2 SEL R22, R22, 0x40c00000, P6 ;  /* 0x40c0000016162807 */ /* 0x000fc40003000000 */
[C---:B------:R-:W-:Y:S02]  /*0840*/  FSETP.NAN.AND P6, PT, R21.reuse, R21, PT ;  /* 0x000000151500720b */ /* 0x040fe40003fc8000 */
[C---:B------:R-:W-:Y:S02]  /*0850*/  FSETP.NAN.AND P2, PT, R20.reuse, R20, PT ;  /* 0x000000141400720b */ /* 0x040fe40003f48000 */
[----:B------:R-:W-:Y:S02]  /*0860*/  @P4 SEL R21, R21, 0x40c00000, P6 ;  /* 0x40c0000015154807 */ /* 0x000fe40003000000 */
[----:B------:R-:W-:Y:S02]  /*0870*/  @P5 SEL R20, R20, 0x40c00000, P2 ;  /* 0x40c0000014145807 */ /* 0x000fe40001000000 */
[----:B------:R-:W-:Y:S02]  /*0880*/  FSETP.NAN.AND P6, PT, R18, R18, PT ;  /* 0x000000121200720b */ /* 0x000fe40003fc8000 */
[----:B------:R-:W-:-:S02]  /*0890*/  FSETP.NAN.AND P4, PT, R17, R17, PT ;  /* 0x000000111100720b */ /* 0x000fc40003f88000 */
[----:B------:R-:W-:Y:S01]  /*08a0*/  FSETP.NAN.AND P2, PT, R16, R16, PT ;  /* 0x000000101000720b */ /* 0x000fe20003f48000 */
[----:B0-----:R-:W-:Y:S01]  /*08b0*/  IMAD.WIDE R24, R2, 0x4, R24 ;  /* 0x0000000402187825 */ /* 0x001fe200078e0218 */
[----:B------:R-:W-:Y:S02]  /*08c0*/  @P0 SEL R18, R18, 0x40c00000, P6 ;  /* 0x40c0000012120807 */ /* 0x000fe40003000000 */
[----:B------:R-:W-:Y:S02]  /*08d0*/  @P3 SEL R17, R17, 0x40c00000, P4 ;  /* 0x40c0000011113807 */ /* 0x000fe40002000000 */
[----:B------:R-:W-:Y:S01]  /*08e0*/  @P1 SEL R16, R16, 0x40c00000, P2 ;  /* 0x40c0000010101807 */ /* 0x000fe20001000000 */
[----:B------:R-:W-:Y:S04]  /*08f0*/  STG.E.128 desc[UR4][R6.64], R12 ;  /* 0x0000000c06007986 */ /* 0x000fe8000c101d04 */
[----:B------:R-:W-:Y:S04]  /*0900*/  STG.E.128 desc[UR4][R6.64+0x800], R8 ;  /* 0x0008000806007986 */ /* 0x000fe8000c101d04 */
[----:B------:R-:W-:Y:S04]  /*0910*/  STG.E.128 desc[UR4][R24.64], R20 ;  /* 0x0000001418007986 */ /* 0x000fe8000c101d04 */
[----:B------:R-:W-:Y:S01]  /*0920*/  STG.E.128 desc[UR4][R24.64+0x800], R16 ;  /* 0x0008001018007986 */ /* 0x000fe2000c101d04 */
[----:B------:R-:W-:Y:S05]  /*0930*/  EXIT ;  /* 0x000000000000794d */ /* 0x000fea0003800000 */
.L_x_0:
[----:B------:R-:W-:-:S00]  /*0940*/  BRA `(.L_x_0) ;  /* 0xfffffffc00fc7947 */ /* 0x000fc0000383ffff */
[----:B------:R-:W-:-:S00]  /*0950*/  NOP ;  /* 0x0000000000007918 */ /* 0x000fc00000000000 */
        /* <DEDUP_REMOVED lines=10> */
.L_x_1:


//--------------------- .nv.global.init           --------------------------
	.section	.nv.global.init,"aw",@progbits
.nv.global.init:
	.type		_$_str,@object
	.size		_$_str,(_$_str_$_2 - _$_str)
_$_str:
        /*0000*/ 	.byte	0x5f, 0x5f, 0x43, 0x55, 0x44, 0x41, 0x5f, 0x46, 0x54, 0x5a, 0x00
	.type		_$_str_$_2,@object
	.size		_$_str_$_2,(.L_1 - _$_str_$_2)
_$_str_$_2:
        /*000b*/ 	.byte	0x5f, 0x5f, 0x43, 0x55, 0x44, 0x41, 0x5f, 0x50, 0x52, 0x45, 0x43, 0x5f, 0x53, 0x51, 0x52, 0x54
        /*001b*/ 	.byte	0x00
.L_1:


//--------------------- .nv.constant0.triton_poi_fused__native_batch_norm_legit_no_training_convolution_hardtanh_1 --------------------------
	.section	.nv.constant0.triton_poi_fused__native_batch_norm_legit_no_training_convolution_hardtanh_1,"a",@progbits
	.sectionflags	@""
	.align	4
.nv.constant0.triton_poi_fused__native_batch_norm_legit_no_training_convolution_hardtanh_1:
	.zero		588
